//
// Generated by NVIDIA NVVM Compiler
//
// Compiler Build ID: CL-36424714
// Cuda compilation tools, release 13.0, V13.0.88
// Based on NVVM 20.0.0
//

.version 9.0
.target sm_100
.address_size 64

	// .globl	_Z10addVectorsPKiS0_Pii
.extern .func  (.param .b32 func_retval0) vprintf
(
	.param .b64 vprintf_param_0,
	.param .b64 vprintf_param_1
)
;
.global .align 1 .b8 $str[22] = {72, 101, 108, 108, 111, 32, 102, 114, 111, 109, 32, 116, 104, 114, 101, 97, 100, 32, 37, 100, 10};

.visible .entry _Z10addVectorsPKiS0_Pii(
	.param .u64 .ptr .align 1 _Z10addVectorsPKiS0_Pii_param_0,
	.param .u64 .ptr .align 1 _Z10addVectorsPKiS0_Pii_param_1,
	.param .u64 .ptr .align 1 _Z10addVectorsPKiS0_Pii_param_2,
	.param .u32 _Z10addVectorsPKiS0_Pii_param_3
)
{
	.reg .pred 	%p<7>;
	.reg .b32 	%r<46>;
	.reg .b64 	%rd<25>;

	ld.param.u64 	%rd4, [_Z10addVectorsPKiS0_Pii_param_0];
	ld.param.u64 	%rd5, [_Z10addVectorsPKiS0_Pii_param_1];
	ld.param.u64 	%rd6, [_Z10addVectorsPKiS0_Pii_param_2];
	ld.param.u32 	%r12, [_Z10addVectorsPKiS0_Pii_param_3];
	cvta.to.global.u64 	%rd1, %rd6;
	cvta.to.global.u64 	%rd2, %rd5;
	cvta.to.global.u64 	%rd3, %rd4;
	mov.u32 	%r13, %ctaid.x;
	mov.u32 	%r14, %ntid.x;
	mov.u32 	%r15, %tid.x;
	mad.lo.s32 	%r44, %r13, %r14, %r15;
	mov.u32 	%r16, %nctaid.x;
	mul.lo.s32 	%r2, %r14, %r16;
	setp.ge.s32 	%p1, %r44, %r12;
	@%p1 bra 	$L__BB0_7;
	add.s32 	%r17, %r44, %r2;
	max.s32 	%r18, %r12, %r17;
	setp.lt.s32 	%p2, %r17, %r12;
	selp.u32 	%r19, 1, 0, %p2;
	add.s32 	%r20, %r17, %r19;
	sub.s32 	%r21, %r18, %r20;
	div.u32 	%r22, %r21, %r2;
	add.s32 	%r3, %r22, %r19;
	and.b32  	%r23, %r3, 3;
	setp.eq.s32 	%p3, %r23, 3;
	@%p3 bra 	$L__BB0_4;
	add.s32 	%r24, %r3, 1;
	and.b32  	%r25, %r24, 3;
	neg.s32 	%r42, %r25;
$L__BB0_3:
	.pragma "nounroll";
	mul.wide.s32 	%rd7, %r44, 4;
	add.s64 	%rd8, %rd1, %rd7;
	add.s64 	%rd9, %rd2, %rd7;
	add.s64 	%rd10, %rd3, %rd7;
	ld.global.u32 	%r26, [%rd10];
	ld.global.u32 	%r27, [%rd9];
	add.s32 	%r28, %r27, %r26;
	st.global.u32 	[%rd8], %r28;
	add.s32 	%r44, %r44, %r2;
	add.s32 	%r42, %r42, 1;
	setp.ne.s32 	%p4, %r42, 0;
	@%p4 bra 	$L__BB0_3;
$L__BB0_4:
	setp.lt.u32 	%p5, %r3, 3;
	@%p5 bra 	$L__BB0_7;
	mul.wide.s32 	%rd15, %r2, 4;
	shl.b32 	%r41, %r2, 2;
$L__BB0_6:
	mul.wide.s32 	%rd11, %r44, 4;
	add.s64 	%rd12, %rd3, %rd11;
	ld.global.u32 	%r29, [%rd12];
	add.s64 	%rd13, %rd2, %rd11;
	ld.global.u32 	%r30, [%rd13];
	add.s32 	%r31, %r30, %r29;
	add.s64 	%rd14, %rd1, %rd11;
	st.global.u32 	[%rd14], %r31;
	add.s64 	%rd16, %rd12, %rd15;
	ld.global.u32 	%r32, [%rd16];
	add.s64 	%rd17, %rd13, %rd15;
	ld.global.u32 	%r33, [%rd17];
	add.s32 	%r34, %r33, %r32;
	add.s64 	%rd18, %rd14, %rd15;
	st.global.u32 	[%rd18], %r34;
	add.s64 	%rd19, %rd16, %rd15;
	ld.global.u32 	%r35, [%rd19];
	add.s64 	%rd20, %rd17, %rd15;
	ld.global.u32 	%r36, [%rd20];
	add.s32 	%r37, %r36, %r35;
	add.s64 	%rd21, %rd18, %rd15;
	st.global.u32 	[%rd21], %r37;
	add.s64 	%rd22, %rd19, %rd15;
	ld.global.u32 	%r38, [%rd22];
	add.s64 	%rd23, %rd20, %rd15;
	ld.global.u32 	%r39, [%rd23];
	add.s32 	%r40, %r39, %r38;
	add.s64 	%rd24, %rd21, %rd15;
	st.global.u32 	[%rd24], %r40;
	add.s32 	%r44, %r41, %r44;
	setp.lt.s32 	%p6, %r44, %r12;
	@%p6 bra 	$L__BB0_6;
$L__BB0_7:
	ret;

}
	// .globl	_Z8print_idv
.visible .entry _Z8print_idv()
{
	.local .align 8 .b8 	__local_depot1[8];
	.reg .b64 	%SP;
	.reg .b64 	%SPL;
	.reg .b32 	%r<7>;
	.reg .b64 	%rd<5>;

	mov.u64 	%SPL, __local_depot1;
	cvta.local.u64 	%SP, %SPL;
	add.u64 	%rd1, %SP, 0;
	add.u64 	%rd2, %SPL, 0;
	mov.u32 	%r1, %ctaid.x;
	mov.u32 	%r2, %ntid.x;
	mov.u32 	%r3, %tid.x;
	mad.lo.s32 	%r4, %r1, %r2, %r3;
	st.local.u32 	[%rd2], %r4;
	mov.u64 	%rd3, $str;
	cvta.global.u64 	%rd4, %rd3;
	{ // callseq 0, 0
	.param .b64 param0;
	st.param.b64 	[param0], %rd4;
	.param .b64 param1;
	st.param.b64 	[param1], %rd1;
	.param .b32 retval0;
	call.uni (retval0), 
	vprintf, 
	(
	param0, 
	param1
	);
	ld.param.b32 	%r5, [retval0];
	} // callseq 0
	ret;

}


// ===== COMPILED SASS (sm_100) =====

	.target	sm_100

	.elftype	@"ET_EXEC"


//--------------------- .note.nv.tkinfo           --------------------------
	.section	.note.nv.tkinfo,"",@"SHT_NOTE"
	.sectionflags	@"SHF_NOTE_NV_TKINFO"
	.tkinfo
        /*0018*/ 	.word	0x00000002
        /*0030*/ 	.string	""
        /*0030*/ 	.string	"ptxas"
        /*0030*/ 	.string	"Cuda compilation tools, release 13.0, V13.0.88"
        /*0030*/ 	.string	"Build cuda_13.0.r13.0/compiler.36424714_0"
        /*0030*/ 	.string	"-arch sm_100 -m 64 "



//--------------------- .note.nv.cuinfo           --------------------------
	.section	.note.nv.cuinfo,"",@"SHT_NOTE"
	.sectionflags	@"SHF_NOTE_NV_CUINFO"
        /*0018*/ 	.short	0x0002
        /*001a*/ 	.short	0x0064
        /*001c*/ 	.short	0x0082
	.zero		2


//--------------------- .nv.info                  --------------------------
	.section	.nv.info,"",@"SHT_CUDA_INFO"
	.align	4


	//----- nvinfo : EIATTR_REGCOUNT
	.align		4
        /*0000*/ 	.byte	0x04, 0x2f
        /*0002*/ 	.short	(.L_2 - .L_1)
	.align		4
.L_1:
        /*0004*/ 	.word	index@(_Z10addVectorsPKiS0_Pii)
        /*0008*/ 	.word	0x0000001a


	//----- nvinfo : EIATTR_FRAME_SIZE
	.align		4
.L_2:
        /*000c*/ 	.byte	0x04, 0x11
        /*000e*/ 	.short	(.L_4 - .L_3)
	.align		4
.L_3:
        /*0010*/ 	.word	index@(_Z10addVectorsPKiS0_Pii)
        /*0014*/ 	.word	0x00000000


	//----- nvinfo : EIATTR_REGCOUNT
	.align		4
.L_4:
        /*0018*/ 	.byte	0x04, 0x2f
        /*001a*/ 	.short	(.L_6 - .L_5)
	.align		4
.L_5:
        /*001c*/ 	.word	index@(_Z8print_idv)
        /*0020*/ 	.word	0x00000018


	//----- nvinfo : EIATTR_FRAME_SIZE
	.align		4
.L_6:
        /*0024*/ 	.byte	0x04, 0x11
        /*0026*/ 	.short	(.L_8 - .L_7)
	.align		4
.L_7:
        /*0028*/ 	.word	index@(_Z8print_idv)
        /*002c*/ 	.word	0x00000008


	//----- nvinfo : EIATTR_MIN_STACK_SIZE
	.align		4
.L_8:
        /*0030*/ 	.byte	0x04, 0x12
        /*0032*/ 	.short	(.L_10 - .L_9)
	.align		4
.L_9:
        /*0034*/ 	.word	index@(_Z8print_idv)
        /*0038*/ 	.word	0x00000008


	//----- nvinfo : EIATTR_MIN_STACK_SIZE
	.align		4
.L_10:
        /*003c*/ 	.byte	0x04, 0x12
        /*003e*/ 	.short	(.L_12 - .L_11)
	.align		4
.L_11:
        /*0040*/ 	.word	index@(_Z10addVectorsPKiS0_Pii)
        /*0044*/ 	.word	0x00000000
.L_12:


//--------------------- .nv.compat                --------------------------
	.section	.nv.compat,"",@"SHT_CUDA_COMPAT_INFO"
	.align	4
        /*0000*/ 	.byte	0x02, 0x09, 0x00, 0x00, 0x02, 0x02, 0x01, 0x00, 0x02, 0x05, 0x05, 0x00, 0x03, 0x07, 0x01, 0x01
        /*0010*/ 	.byte	0x02, 0x03, 0x00, 0x00, 0x02, 0x06, 0x01, 0x00, 0x04, 0x0b, 0x08, 0x00, 0x09, 0x00, 0x00, 0x00
        /*0020*/ 	.byte	0x00, 0x00, 0x00, 0x00


//--------------------- .nv.info._Z8print_idv     --------------------------
	.section	.nv.info._Z8print_idv,"",@"SHT_CUDA_INFO"
	.sectionflags	@""
	.align	4


	//----- nvinfo : EIATTR_CUDA_API_VERSION
	.align		4
        /*0000*/ 	.byte	0x04, 0x37
        /*0002*/ 	.short	(.L_14 - .L_13)
.L_13:
        /*0004*/ 	.word	0x00000082


	//----- nvinfo : EIATTR_SPARSE_MMA_MASK
	.align		4
.L_14:
        /*0008*/ 	.byte	0x03, 0x50
        /*000a*/ 	.short	0x0000


	//----- nvinfo : EIATTR_MAXREG_COUNT
	.align		4
        /*000c*/ 	.byte	0x03, 0x1b
        /*000e*/ 	.short	0x00ff


	//----- nvinfo : EIATTR_EXTERNS
	.align		4
        /*0010*/ 	.byte	0x04, 0x0f
        /*0012*/ 	.short	(.L_16 - .L_15)


	//   ....[0]....
	.align		4
.L_15:
        /*0014*/ 	.word	index@(vprintf)


	//----- nvinfo : EIATTR_MERCURY_ISA_VERSION
	.align		4
.L_16:
        /*0018*/ 	.byte	0x03, 0x5f
        /*001a*/ 	.short	0x0101


	//----- nvinfo : EIATTR_VRC_CTA_INIT_COUNT
	.align		4
        /*001c*/ 	.byte	0x02, 0x4a
	.zero		1
	.zero		1


	//----- nvinfo : EIATTR_SYSCALL_OFFSETS
	.align		4
        /*0020*/ 	.byte	0x04, 0x46
        /*0022*/ 	.short	(.L_18 - .L_17)


	//   ....[0]....
.L_17:
        /*0024*/ 	.word	0x00000110


	//----- nvinfo : EIATTR_EXIT_INSTR_OFFSETS
	.align		4
.L_18:
        /*0028*/ 	.byte	0x04, 0x1c
        /*002a*/ 	.short	(.L_20 - .L_19)


	//   ....[0]....
.L_19:
        /*002c*/ 	.word	0x00000120


	//----- nvinfo : EIATTR_SW_WAR
	.align		4
.L_20:
        /*0030*/ 	.byte	0x04, 0x36
        /*0032*/ 	.short	(.L_22 - .L_21)
.L_21:
        /*0034*/ 	.word	0x00000008
.L_22:


//--------------------- .nv.info._Z10addVectorsPKiS0_Pii --------------------------
	.section	.nv.info._Z10addVectorsPKiS0_Pii,"",@"SHT_CUDA_INFO"
	.sectionflags	@""
	.align	4


	//----- nvinfo : EIATTR_CUDA_API_VERSION
	.align		4
        /*0000*/ 	.byte	0x04, 0x37
        /*0002*/ 	.short	(.L_24 - .L_23)
.L_23:
        /*0004*/ 	.word	0x00000082


	//----- nvinfo : EIATTR_KPARAM_INFO
	.align		4
.L_24:
        /*0008*/ 	.byte	0x04, 0x17
        /*000a*/ 	.short	(.L_26 - .L_25)
.L_25:
        /*000c*/ 	.word	0x00000000
        /*0010*/ 	.short	0x0003
        /*0012*/ 	.short	0x0018
        /*0014*/ 	.byte	0x00, 0xf0, 0x11, 0x00


	//----- nvinfo : EIATTR_KPARAM_INFO
	.align		4
.L_26:
        /*0018*/ 	.byte	0x04, 0x17
        /*001a*/ 	.short	(.L_28 - .L_27)
.L_27:
        /*001c*/ 	.word	0x00000000
        /*0020*/ 	.short	0x0002
        /*0022*/ 	.short	0x0010
        /*0024*/ 	.byte	0x00, 0xf5, 0x21, 0x00


	//----- nvinfo : EIATTR_KPARAM_INFO
	.align		4
.L_28:
        /*0028*/ 	.byte	0x04, 0x17
        /*002a*/ 	.short	(.L_30 - .L_29)
.L_29:
        /*002c*/ 	.word	0x00000000
        /*0030*/ 	.short	0x0001
        /*0032*/ 	.short	0x0008
        /*0034*/ 	.byte	0x00, 0xf5, 0x21, 0x00


	//----- nvinfo : EIATTR_KPARAM_INFO
	.align		4
.L_30:
        /*0038*/ 	.byte	0x04, 0x17
        /*003a*/ 	.short	(.L_32 - .L_31)
.L_31:
        /*003c*/ 	.word	0x00000000
        /*0040*/ 	.short	0x0000
        /*0042*/ 	.short	0x0000
        /*0044*/ 	.byte	0x00, 0xf5, 0x21, 0x00


	//----- nvinfo : EIATTR_SPARSE_MMA_MASK
	.align		4
.L_32:
        /*0048*/ 	.byte	0x03, 0x50
        /*004a*/ 	.short	0x0000


	//----- nvinfo : EIATTR_MAXREG_COUNT
	.align		4
        /*004c*/ 	.byte	0x03, 0x1b
        /*004e*/ 	.short	0x00ff


	//----- nvinfo : EIATTR_MERCURY_ISA_VERSION
	.align		4
        /*0050*/ 	.byte	0x03, 0x5f
        /*0052*/ 	.short	0x0101


	//----- nvinfo : EIATTR_VRC_CTA_INIT_COUNT
	.align		4
        /*0054*/ 	.byte	0x02, 0x4a
	.zero		1
	.zero		1


	//----- nvinfo : EIATTR_EXIT_INSTR_OFFSETS
	.align		4
        /*0058*/ 	.byte	0x04, 0x1c
        /*005a*/ 	.short	(.L_34 - .L_33)


	//   ....[0]....
.L_33:
        /*005c*/ 	.word	0x00000090


	//   ....[1]....
        /*0060*/ 	.word	0x000003a0


	//   ....[2]....
        /*0064*/ 	.word	0x000005d0


	//----- nvinfo : EIATTR_CRS_STACK_SIZE
	.align		4
.L_34:
        /*0068*/ 	.byte	0x04, 0x1e
        /*006a*/ 	.short	(.L_36 - .L_35)
.L_35:
        /*006c*/ 	.word	0x00000000


	//----- nvinfo : EIATTR_CBANK_PARAM_SIZE
	.align		4
.L_36:
        /*0070*/ 	.byte	0x03, 0x19
        /*0072*/ 	.short	0x001c


	//----- nvinfo : EIATTR_PARAM_CBANK
	.align		4
        /*0074*/ 	.byte	0x04, 0x0a
        /*0076*/ 	.short	(.L_38 - .L_37)
	.align		4
.L_37:
        /*0078*/ 	.word	index@(.nv.constant0._Z10addVectorsPKiS0_Pii)
        /*007c*/ 	.short	0x0380
        /*007e*/ 	.short	0x001c


	//----- nvinfo : EIATTR_SW_WAR
	.align		4
.L_38:
        /*0080*/ 	.byte	0x04, 0x36
        /*0082*/ 	.short	(.L_40 - .L_39)
.L_39:
        /*0084*/ 	.word	0x00000008
.L_40:


//--------------------- .nv.callgraph             --------------------------
	.section	.nv.callgraph,"",@"SHT_CUDA_CALLGRAPH"
	.align	4
	.sectionentsize	8
	.align		4
        /*0000*/ 	.word	0x00000000
	.align		4
        /*0004*/ 	.word	0xffffffff
	.align		4
        /*0008*/ 	.word	index@(_Z8print_idv)
	.align		4
        /*000c*/ 	.word	index@(vprintf)
	.align		4
        /*0010*/ 	.word	0x00000000
	.align		4
        /*0014*/ 	.word	0xfffffffe
	.align		4
        /*0018*/ 	.word	0x00000000
	.align		4
        /*001c*/ 	.word	0xfffffffd
	.align		4
        /*0020*/ 	.word	0x00000000
	.align		4
        /*0024*/ 	.word	0xfffffffc


//--------------------- .nv.constant4             --------------------------
	.section	.nv.constant4,"a",@progbits
	.align	8
	.align		8
.nv.constant4:
        /*0000*/ 	.dword	vprintf
	.align		8
        /*0008*/ 	.dword	$str


//--------------------- .text._Z8print_idv        --------------------------
	.section	.text._Z8print_idv,"ax",@progbits
	.align	128
        .global         _Z8print_idv
        .type           _Z8print_idv,@function
        .size           _Z8print_idv,(.L_x_7 - _Z8print_idv)
        .other          _Z8print_idv,@"STO_CUDA_ENTRY STV_DEFAULT"
_Z8print_idv:
.text._Z8print_idv:
[----:B------:R-:W0:Y:S01]  /*0000*/  LDC R1, c[0x0][0x37c] ;  /* 0x0000df00ff017b82 */ /* 0x000e220000000800 */
[----:B------:R-:W1:Y:S01]  /*0010*/  S2R R3, SR_TID.X ;  /* 0x0000000000037919 */ /* 0x000e620000002100 */
[----:B------:R-:W2:Y:S06]  /*0020*/  LDCU UR5, c[0x0][0x2fc] ;  /* 0x00005f80ff0577ac */ /* 0x000eac0008000800 */
[----:B------:R-:W1:Y:S01]  /*0030*/  S2UR UR6, SR_CTAID.X ;  /* 0x00000000000679c3 */ /* 0x000e620000002500 */
[----:B------:R-:W-:Y:S01]  /*0040*/  MOV R2, 0x0 ;  /* 0x0000000000027802 */ /* 0x000fe20000000f00 */
[----:B0-----:R-:W-:Y:S01]  /*0050*/  VIADD R1, R1, 0xfffffff8 ;  /* 0xfffffff801017836 */ /* 0x001fe20000000000 */
[----:B------:R-:W0:Y:S05]  /*0060*/  LDCU UR4, c[0x0][0x2f8] ;  /* 0x00005f00ff0477ac */ /* 0x000e2a0008000800 */
[----:B------:R-:W1:Y:S01]  /*0070*/  LDC R0, c[0x0][0x360] ;  /* 0x0000d800ff007b82 */ /* 0x000e620000000800 */
[----:B0-----:R-:W-:-:S05]  /*0080*/  IADD3 R6, P0, PT, R1, UR4, RZ ;  /* 0x0000000401067c10 */ /* 0x001fca000ff1e0ff */
[----:B--2---:R-:W-:Y:S02]  /*0090*/  IMAD.X R7, RZ, RZ, UR5, P0 ;  /* 0x00000005ff077e24 */ /* 0x004fe400080e06ff */
[----:B-1----:R-:W-:Y:S01]  /*00a0*/  IMAD R0, R0, UR6, R3 ;  /* 0x0000000600007c24 */ /* 0x002fe2000f8e0203 */
[----:B------:R-:W0:Y:S01]  /*00b0*/  LDCU.64 UR6, c[0x4][0x8] ;  /* 0x01000100ff0677ac */ /* 0x000e220008000a00 */
[----:B------:R-:W1:Y:S03]  /*00c0*/  LDC.64 R2, c[0x4][R2] ;  /* 0x0100000002027b82 */ /* 0x000e660000000a00 */
[----:B------:R2:W-:Y:S01]  /*00d0*/  STL [R1], R0 ;  /* 0x0000000001007387 */ /* 0x0005e20000100800 */
[----:B0-----:R-:W-:Y:S01]  /*00e0*/  IMAD.U32 R4, RZ, RZ, UR6 ;  /* 0x00000006ff047e24 */ /* 0x001fe2000f8e00ff */
[----:B--2---:R-:W-:-:S07]  /*00f0*/  MOV R5, UR7 ;  /* 0x0000000700057c02 */ /* 0x004fce0008000f00 */
[----:B------:R-:W-:-:S07]  /*0100*/  LEPC R20, `(.L_x_0) ;  /* 0x000000001014794e */ /* 0x000fce0000000000 */
[----:B-1----:R-:W-:Y:S05]  /*0110*/  CALL.ABS.NOINC R2 ;  /* 0x0000000002007343 */ /* 0x002fea0003c00000 */
.L_x_0:
[----:B------:R-:W-:Y:S05]  /*0120*/  EXIT ;  /* 0x000000000000794d */ /* 0x000fea0003800000 */
.L_x_1:
[----:B------:R-:W-:-:S00]  /*0130*/  BRA `(.L_x_1) ;  /* 0xfffffffc00fc7947 */ /* 0x000fc0000383ffff */
[----:B------:R-:W-:-:S00]  /*0140*/  NOP ;  /* 0x0000000000007918 */ /* 0x000fc00000000000 */
        /* <DEDUP_REMOVED lines=11> */
.L_x_7:


//--------------------- .text._Z10addVectorsPKiS0_Pii --------------------------
	.section	.text._Z10addVectorsPKiS0_Pii,"ax",@progbits
	.align	128
        .global         _Z10addVectorsPKiS0_Pii
        .type           _Z10addVectorsPKiS0_Pii,@function
        .size           _Z10addVectorsPKiS0_Pii,(.L_x_8 - _Z10addVectorsPKiS0_Pii)
        .other          _Z10addVectorsPKiS0_Pii,@"STO_CUDA_ENTRY STV_DEFAULT"
_Z10addVectorsPKiS0_Pii:
.text._Z10addVectorsPKiS0_Pii:
[----:B------:R-:W-:Y:S01]  /*0000*/  LDC R1, c[0x0][0x37c] ;  /* 0x0000df00ff017b82 */ /* 0x000fe20000000800 */
[----:B------:R-:W0:Y:S07]  /*0010*/  S2R R3, SR_TID.X ;  /* 0x0000000000037919 */ /* 0x000e2e0000002100 */
[----:B------:R-:W0:Y:S01]  /*0020*/  S2UR UR4, SR_CTAID.X ;  /* 0x00000000000479c3 */ /* 0x000e220000002500 */
[----:B------:R-:W1:Y:S07]  /*0030*/  LDCU UR6, c[0x0][0x398] ;  /* 0x00007300ff0677ac */ /* 0x000e6e0008000800 */
[----:B------:R-:W0:Y:S01]  /*0040*/  LDC R0, c[0x0][0x360] ;  /* 0x0000d800ff007b82 */ /* 0x000e220000000800 */
[----:B------:R-:W2:Y:S01]  /*0050*/  LDCU UR5, c[0x0][0x370] ;  /* 0x00006e00ff0577ac */ /* 0x000ea20008000800 */
[----:B0-----:R-:W-:-:S02]  /*0060*/  IMAD R3, R0, UR4, R3 ;  /* 0x0000000400037c24 */ /* 0x001fc4000f8e0203 */
[----:B--2---:R-:W-:-:S03]  /*0070*/  IMAD R0, R0, UR5, RZ ;  /* 0x0000000500007c24 */ /* 0x004fc6000f8e02ff */
[----:B-1----:R-:W-:-:S13]  /*0080*/  ISETP.GE.AND P0, PT, R3, UR6, PT ;  /* 0x0000000603007c0c */ /* 0x002fda000bf06270 */
[----:B------:R-:W-:Y:S05]  /*0090*/  @P0 EXIT ;  /* 0x000000000000094d */ /* 0x000fea0003800000 */
[----:B------:R-:W0:Y:S01]  /*00a0*/  I2F.U32.RP R8, R0 ;  /* 0x0000000000087306 */ /* 0x000e220000209000 */
[C---:B------:R-:W-:Y:S01]  /*00b0*/  IMAD.IADD R2, R0.reuse, 0x1, R3 ;  /* 0x0000000100027824 */ /* 0x040fe200078e0203 */
[----:B------:R-:W-:Y:S01]  /*00c0*/  IADD3 R9, PT, PT, RZ, -R0, RZ ;  /* 0x80000000ff097210 */ /* 0x000fe20007ffe0ff */
[----:B------:R-:W1:Y:S01]  /*00d0*/  LDCU.64 UR4, c[0x0][0x358] ;  /* 0x00006b00ff0477ac */ /* 0x000e620008000a00 */
[----:B------:R-:W-:Y:S01]  /*00e0*/  ISETP.NE.U32.AND P2, PT, R0, RZ, PT ;  /* 0x000000ff0000720c */ /* 0x000fe20003f45070 */
[----:B------:R-:W-:Y:S01]  /*00f0*/  BSSY.RECONVERGENT B0, `(.L_x_2) ;  /* 0x000002a000007945 */ /* 0x000fe20003800200 */
[C---:B------:R-:W-:Y:S02]  /*0100*/  ISETP.GE.AND P0, PT, R2.reuse, UR6, PT ;  /* 0x0000000602007c0c */ /* 0x040fe4000bf06270 */
[----:B------:R-:W-:Y:S02]  /*0110*/  VIMNMX R7, PT, PT, R2, UR6, !PT ;  /* 0x0000000602077c48 */ /* 0x000fe4000ffe0100 */
[----:B------:R-:W-:-:S04]  /*0120*/  SEL R6, RZ, 0x1, P0 ;  /* 0x00000001ff067807 */ /* 0x000fc80000000000 */
[----:B------:R-:W-:Y:S01]  /*0130*/  IADD3 R7, PT, PT, R7, -R2, -R6 ;  /* 0x8000000207077210 */ /* 0x000fe20007ffe806 */
[----:B0-----:R-:W0:Y:S02]  /*0140*/  MUFU.RCP R8, R8 ;  /* 0x0000000800087308 */ /* 0x001e240000001000 */
[----:B0-----:R-:W-:-:S06]  /*0150*/  IADD3 R4, PT, PT, R8, 0xffffffe, RZ ;  /* 0x0ffffffe08047810 */ /* 0x001fcc0007ffe0ff */
[----:B------:R0:W2:Y:S02]  /*0160*/  F2I.FTZ.U32.TRUNC.NTZ R5, R4 ;  /* 0x0000000400057305 */ /* 0x0000a4000021f000 */
[----:B0-----:R-:W-:Y:S02]  /*0170*/  HFMA2 R4, -RZ, RZ, 0, 0 ;  /* 0x00000000ff047431 */ /* 0x001fe400000001ff */
[----:B--2---:R-:W-:-:S04]  /*0180*/  IMAD R9, R9, R5, RZ ;  /* 0x0000000509097224 */ /* 0x004fc800078e02ff */
[----:B------:R-:W-:-:S06]  /*0190*/  IMAD.HI.U32 R8, R5, R9, R4 ;  /* 0x0000000905087227 */ /* 0x000fcc00078e0004 */
[----:B------:R-:W-:-:S04]  /*01a0*/  IMAD.HI.U32 R5, R8, R7, RZ ;  /* 0x0000000708057227 */ /* 0x000fc800078e00ff */
[----:B------:R-:W-:-:S04]  /*01b0*/  IMAD.MOV R2, RZ, RZ, -R5 ;  /* 0x000000ffff027224 */ /* 0x000fc800078e0a05 */
[----:B------:R-:W-:-:S05]  /*01c0*/  IMAD R7, R0, R2, R7 ;  /* 0x0000000200077224 */ /* 0x000fca00078e0207 */
[----:B------:R-:W-:-:S13]  /*01d0*/  ISETP.GE.U32.AND P0, PT, R7, R0, PT ;  /* 0x000000000700720c */ /* 0x000fda0003f06070 */
[----:B------:R-:W-:Y:S02]  /*01e0*/  @P0 IADD3 R7, PT, PT, -R0, R7, RZ ;  /* 0x0000000700070210 */ /* 0x000fe40007ffe1ff */
[----:B------:R-:W-:Y:S02]  /*01f0*/  @P0 IADD3 R5, PT, PT, R5, 0x1, RZ ;  /* 0x0000000105050810 */ /* 0x000fe40007ffe0ff */
[----:B------:R-:W-:-:S13]  /*0200*/  ISETP.GE.U32.AND P1, PT, R7, R0, PT ;  /* 0x000000000700720c */ /* 0x000fda0003f26070 */
[----:B------:R-:W-:Y:S01]  /*0210*/  @P1 VIADD R5, R5, 0x1 ;  /* 0x0000000105051836 */ /* 0x000fe20000000000 */
[----:B------:R-:W-:-:S04]  /*0220*/  @!P2 LOP3.LUT R5, RZ, R0, RZ, 0x33, !PT ;  /* 0x00000000ff05a212 */ /* 0x000fc800078e33ff */
[----:B------:R-:W-:-:S04]  /*0230*/  IADD3 R2, PT, PT, R6, R5, RZ ;  /* 0x0000000506027210 */ /* 0x000fc80007ffe0ff */
[C---:B------:R-:W-:Y:S02]  /*0240*/  LOP3.LUT R4, R2.reuse, 0x3, RZ, 0xc0, !PT ;  /* 0x0000000302047812 */ /* 0x040fe400078ec0ff */
[----:B------:R-:W-:Y:S02]  /*0250*/  ISETP.GE.U32.AND P1, PT, R2, 0x3, PT ;  /* 0x000000030200780c */ /* 0x000fe40003f26070 */
[----:B------:R-:W-:-:S13]  /*0260*/  ISETP.NE.AND P0, PT, R4, 0x3, PT ;  /* 0x000000030400780c */ /* 0x000fda0003f05270 */
[----:B-1----:R-:W-:Y:S05]  /*0270*/  @!P0 BRA `(.L_x_3) ;  /* 0x0000000000448947 */ /* 0x002fea0003800000 */
[----:B------:R-:W0:Y:S01]  /*0280*/  LDC.64 R4, c[0x0][0x390] ;  /* 0x0000e400ff047b82 */ /* 0x000e220000000a00 */
[----:B------:R-:W-:-:S04]  /*0290*/  IADD3 R2, PT, PT, R2, 0x1, RZ ;  /* 0x0000000102027810 */ /* 0x000fc80007ffe0ff */
[----:B------:R-:W-:-:S03]  /*02a0*/  LOP3.LUT R2, R2, 0x3, RZ, 0xc0, !PT ;  /* 0x0000000302027812 */ /* 0x000fc600078ec0ff */
[----:B------:R-:W1:Y:S02]  /*02b0*/  LDC.64 R6, c[0x0][0x380] ;  /* 0x0000e000ff067b82 */ /* 0x000e640000000a00 */
[----:B------:R-:W-:-:S06]  /*02c0*/  IMAD.MOV R2, RZ, RZ, -R2 ;  /* 0x000000ffff027224 */ /* 0x000fcc00078e0a02 */
[----:B------:R-:W2:Y:S02]  /*02d0*/  LDC.64 R8, c[0x0][0x388] ;  /* 0x0000e200ff087b82 */ /* 0x000ea40000000a00 */
.L_x_4:
[----:B--2---:R-:W-:-:S04]  /*02e0*/  IMAD.WIDE R12, R3, 0x4, R8 ;  /* 0x00000004030c7825 */ /* 0x004fc800078e0208 */
[C---:B-1----:R-:W-:Y:S02]  /*02f0*/  IMAD.WIDE R14, R3.reuse, 0x4, R6 ;  /* 0x00000004030e7825 */ /* 0x042fe400078e0206 */
[----:B------:R-:W2:Y:S04]  /*0300*/  LDG.E R13, desc[UR4][R12.64] ;  /* 0x000000040c0d7981 */ /* 0x000ea8000c1e1900 */
[----:B------:R-:W2:Y:S01]  /*0310*/  LDG.E R14, desc[UR4][R14.64] ;  /* 0x000000040e0e7981 */ /* 0x000ea2000c1e1900 */
[----:B0--3--:R-:W-:Y:S01]  /*0320*/  IMAD.WIDE R10, R3, 0x4, R4 ;  /* 0x00000004030a7825 */ /* 0x009fe200078e0204 */
[----:B------:R-:W-:-:S03]  /*0330*/  IADD3 R2, PT, PT, R2, 0x1, RZ ;  /* 0x0000000102027810 */ /* 0x000fc60007ffe0ff */
[----:B------:R-:W-:Y:S01]  /*0340*/  IMAD.IADD R3, R0, 0x1, R3 ;  /* 0x0000000100037824 */ /* 0x000fe200078e0203 */
[----:B------:R-:W-:Y:S02]  /*0350*/  ISETP.NE.AND P0, PT, R2, RZ, PT ;  /* 0x000000ff0200720c */ /* 0x000fe40003f05270 */
[----:B--2---:R-:W-:-:S05]  /*0360*/  IADD3 R17, PT, PT, R14, R13, RZ ;  /* 0x0000000d0e117210 */ /* 0x004fca0007ffe0ff */
[----:B------:R3:W-:Y:S06]  /*0370*/  STG.E desc[UR4][R10.64], R17 ;  /* 0x000000110a007986 */ /* 0x0007ec000c101904 */
[----:B------:R-:W-:Y:S05]  /*0380*/  @P0 BRA `(.L_x_4) ;  /* 0xfffffffc00d40947 */ /* 0x000fea000383ffff */
.L_x_3:
[----:B------:R-:W-:Y:S05]  /*0390*/  BSYNC.RECONVERGENT B0 ;  /* 0x0000000000007941 */ /* 0x000fea0003800200 */
.L_x_2:
[----:B------:R-:W-:Y:S05]  /*03a0*/  @!P1 EXIT ;  /* 0x000000000000994d */ /* 0x000fea0003800000 */
.L_x_5:
[----:B------:R-:W3:Y:S08]  /*03b0*/  LDC.64 R4, c[0x0][0x380] ;  /* 0x0000e000ff047b82 */ /* 0x000ef00000000a00 */
[----:B------:R-:W0:Y:S01]  /*03c0*/  LDC.64 R6, c[0x0][0x388] ;  /* 0x0000e200ff067b82 */ /* 0x000e220000000a00 */
[----:B---3--:R-:W-:-:S07]  /*03d0*/  IMAD.WIDE R10, R3, 0x4, R4 ;  /* 0x00000004030a7825 */ /* 0x008fce00078e0204 */
[----:B------:R-:W1:Y:S01]  /*03e0*/  LDC.64 R4, c[0x0][0x390] ;  /* 0x0000e400ff047b82 */ /* 0x000e620000000a00 */
[----:B--2---:R-:W2:Y:S01]  /*03f0*/  LDG.E R2, desc[UR4][R10.64] ;  /* 0x000000040a027981 */ /* 0x004ea2000c1e1900 */
[----:B0-----:R-:W-:-:S05]  /*0400*/  IMAD.WIDE R12, R3, 0x4, R6 ;  /* 0x00000004030c7825 */ /* 0x001fca00078e0206 */
[----:B------:R-:W2:Y:S01]  /*0410*/  LDG.E R7, desc[UR4][R12.64] ;  /* 0x000000040c077981 */ /* 0x000ea2000c1e1900 */
[----:B-1----:R-:W-:-:S04]  /*0420*/  IMAD.WIDE R16, R3, 0x4, R4 ;  /* 0x0000000403107825 */ /* 0x002fc800078e0204 */
[----:B------:R-:W-:Y:S01]  /*0430*/  IMAD.WIDE R4, R0, 0x4, R10 ;  /* 0x0000000400047825 */ /* 0x000fe200078e020a */
[----:B--2---:R-:W-:-:S03]  /*0440*/  IADD3 R19, PT, PT, R2, R7, RZ ;  /* 0x0000000702137210 */ /* 0x004fc60007ffe0ff */
[C---:B------:R-:W-:Y:S02]  /*0450*/  IMAD.WIDE R6, R0.reuse, 0x4, R12 ;  /* 0x0000000400067825 */ /* 0x040fe400078e020c */
[----:B------:R0:W-:Y:S04]  /*0460*/  STG.E desc[UR4][R16.64], R19 ;  /* 0x0000001310007986 */ /* 0x0001e8000c101904 */
[----:B------:R-:W2:Y:S04]  /*0470*/  LDG.E R2, desc[UR4][R4.64] ;  /* 0x0000000404027981 */ /* 0x000ea8000c1e1900 */
[----:B------:R-:W2:Y:S01]  /*0480*/  LDG.E R15, desc[UR4][R6.64] ;  /* 0x00000004060f7981 */ /* 0x000ea2000c1e1900 */
[----:B------:R-:W-:-:S04]  /*0490*/  IMAD.WIDE R8, R0, 0x4, R16 ;  /* 0x0000000400087825 */ /* 0x000fc800078e0210 */
[----:B------:R-:W-:-:S04]  /*04a0*/  IMAD.WIDE R10, R0, 0x4, R4 ;  /* 0x00000004000a7825 */ /* 0x000fc800078e0204 */
[----:B------:R-:W-:Y:S01]  /*04b0*/  IMAD.WIDE R12, R0, 0x4, R6 ;  /* 0x00000004000c7825 */ /* 0x000fe200078e0206 */
[----:B--2---:R-:W-:-:S05]  /*04c0*/  IADD3 R21, PT, PT, R2, R15, RZ ;  /* 0x0000000f02157210 */ /* 0x004fca0007ffe0ff */
[----:B------:R1:W-:Y:S04]  /*04d0*/  STG.E desc[UR4][R8.64], R21 ;  /* 0x0000001508007986 */ /* 0x0003e8000c101904 */
[----:B------:R-:W2:Y:S04]  /*04e0*/  LDG.E R2, desc[UR4][R10.64] ;  /* 0x000000040a027981 */ /* 0x000ea8000c1e1900 */
[----:B------:R-:W2:Y:S01]  /*04f0*/  LDG.E R23, desc[UR4][R12.64] ;  /* 0x000000040c177981 */ /* 0x000ea2000c1e1900 */
[----:B------:R-:W-:-:S04]  /*0500*/  IMAD.WIDE R14, R0, 0x4, R8 ;  /* 0x00000004000e7825 */ /* 0x000fc800078e0208 */
[----:B------:R-:W-:-:S04]  /*0510*/  IMAD.WIDE R4, R0, 0x4, R10 ;  /* 0x0000000400047825 */ /* 0x000fc800078e020a */
[----:B------:R-:W-:-:S04]  /*0520*/  IMAD.WIDE R6, R0, 0x4, R12 ;  /* 0x0000000400067825 */ /* 0x000fc800078e020c */
[----:B--2---:R-:W-:-:S05]  /*0530*/  IMAD.IADD R23, R2, 0x1, R23 ;  /* 0x0000000102177824 */ /* 0x004fca00078e0217 */
[----:B------:R2:W-:Y:S04]  /*0540*/  STG.E desc[UR4][R14.64], R23 ;  /* 0x000000170e007986 */ /* 0x0005e8000c101904 */
[----:B------:R-:W1:Y:S04]  /*0550*/  LDG.E R4, desc[UR4][R4.64] ;  /* 0x0000000404047981 */ /* 0x000e68000c1e1900 */
[----:B------:R-:W1:Y:S01]  /*0560*/  LDG.E R7, desc[UR4][R6.64] ;  /* 0x0000000406077981 */ /* 0x000e62000c1e1900 */
[C---:B0-----:R-:W-:Y:S01]  /*0570*/  IMAD.WIDE R16, R0.reuse, 0x4, R14 ;  /* 0x0000000400107825 */ /* 0x041fe200078e020e */
[----:B------:R-:W-:-:S04]  /*0580*/  LEA R3, R0, R3, 0x2 ;  /* 0x0000000300037211 */ /* 0x000fc800078e10ff */
[----:B------:R-:W-:Y:S02]  /*0590*/  ISETP.GE.AND P0, PT, R3, UR6, PT ;  /* 0x0000000603007c0c */ /* 0x000fe4000bf06270 */
[----:B-1----:R-:W-:-:S05]  /*05a0*/  IADD3 R9, PT, PT, R4, R7, RZ ;  /* 0x0000000704097210 */ /* 0x002fca0007ffe0ff */
[----:B------:R2:W-:Y:S06]  /*05b0*/  STG.E desc[UR4][R16.64], R9 ;  /* 0x0000000910007986 */ /* 0x0005ec000c101904 */
[----:B------:R-:W-:Y:S05]  /*05c0*/  @!P0 BRA `(.L_x_5) ;  /* 0xfffffffc00788947 */ /* 0x000fea000383ffff */
[----:B------:R-:W-:Y:S05]  /*05d0*/  EXIT ;  /* 0x000000000000794d */ /* 0x000fea0003800000 */
.L_x_6:
        /* <DEDUP_REMOVED lines=10> */
.L_x_8:


//--------------------- .nv.global.init           --------------------------
	.section	.nv.global.init,"aw",@progbits
.nv.global.init:
	.type		$str,@object
	.size		$str,(.L_0 - $str)
$str:
        /*0000*/ 	.byte	0x48, 0x65, 0x6c, 0x6c, 0x6f, 0x20, 0x66, 0x72, 0x6f, 0x6d, 0x20, 0x74, 0x68, 0x72, 0x65, 0x61
        /*0010*/ 	.byte	0x64, 0x20, 0x25, 0x64, 0x0a, 0x00
.L_0:


//--------------------- .nv.shared.reserved.0     --------------------------
	.section	.nv.shared.reserved.0,"aw",@nobits
	.weak		__nv_reservedSMEM_offset_0_alias
	.size		__nv_reservedSMEM_offset_0_alias, 0, 64
	.other		__nv_reservedSMEM_offset_0_alias,@"STO_CUDA_RESERVED_SHARED STV_DEFAULT"
__nv_reservedSMEM_offset_0_alias:
	.zero		0
	.zero		64


//--------------------- .nv.constant0._Z8print_idv --------------------------
	.section	.nv.constant0._Z8print_idv,"a",@progbits
	.sectionflags	@""
	.align	4
.nv.constant0._Z8print_idv:
	.zero		896


//--------------------- .nv.constant0._Z10addVectorsPKiS0_Pii --------------------------
	.section	.nv.constant0._Z10addVectorsPKiS0_Pii,"a",@progbits
	.sectionflags	@""
	.align	4
.nv.constant0._Z10addVectorsPKiS0_Pii:
	.zero		924


//--------------------- SYMBOLS --------------------------

	.type		.nv.reservedSmem.offset0,@object
	.size		.nv.reservedSmem.offset0,0x4
	.type		vprintf,@function
